//
// Generated by NVIDIA NVVM Compiler
//
// Compiler Build ID: CL-36424714
// Cuda compilation tools, release 13.0, V13.0.88
// Based on NVVM 20.0.0
//

.version 9.0
.target sm_100
.address_size 64

	// .globl	_Z17kerbel_blur_imagePhS_iii

.visible .entry _Z17kerbel_blur_imagePhS_iii(
	.param .u64 .ptr .align 1 _Z17kerbel_blur_imagePhS_iii_param_0,
	.param .u64 .ptr .align 1 _Z17kerbel_blur_imagePhS_iii_param_1,
	.param .u32 _Z17kerbel_blur_imagePhS_iii_param_2,
	.param .u32 _Z17kerbel_blur_imagePhS_iii_param_3,
	.param .u32 _Z17kerbel_blur_imagePhS_iii_param_4
)
{
	.reg .pred 	%p<42>;
	.reg .b16 	%rs<2>;
	.reg .b32 	%r<225>;
	.reg .b64 	%rd<22>;

	ld.param.u64 	%rd3, [_Z17kerbel_blur_imagePhS_iii_param_0];
	ld.param.u32 	%r113, [_Z17kerbel_blur_imagePhS_iii_param_2];
	ld.param.u32 	%r114, [_Z17kerbel_blur_imagePhS_iii_param_3];
	ld.param.u32 	%r115, [_Z17kerbel_blur_imagePhS_iii_param_4];
	cvta.to.global.u64 	%rd1, %rd3;
	mov.u32 	%r117, %ntid.x;
	mov.u32 	%r118, %ctaid.x;
	mov.u32 	%r119, %tid.x;
	mad.lo.s32 	%r120, %r117, %r118, %r119;
	div.s32 	%r1, %r120, %r113;
	mul.lo.s32 	%r121, %r1, %r113;
	sub.s32 	%r2, %r120, %r121;
	sub.s32 	%r172, %r2, %r115;
	add.s32 	%r4, %r2, %r115;
	sub.s32 	%r5, %r1, %r115;
	add.s32 	%r6, %r1, %r115;
	shl.b32 	%r7, %r115, 1;
	mul.lo.s32 	%r122, %r113, %r5;
	add.s32 	%r123, %r122, %r113;
	shl.b32 	%r8, %r123, 2;
	shl.b32 	%r9, %r113, 4;
	add.s32 	%r124, %r5, 2;
	mul.lo.s32 	%r125, %r113, %r124;
	shl.b32 	%r10, %r125, 2;
	add.s32 	%r126, %r5, 3;
	mul.lo.s32 	%r127, %r113, %r126;
	shl.b32 	%r11, %r127, 2;
	shl.b32 	%r12, %r122, 2;
	mov.b32 	%r190, 0;
	mov.u32 	%r189, %r190;
	mov.u32 	%r188, %r190;
	mov.u32 	%r187, %r190;
$L__BB0_1:
	mov.u32 	%r13, %r172;
	setp.gt.s32 	%p1, %r5, %r6;
	@%p1 bra 	$L__BB0_21;
	setp.lt.u32 	%p2, %r7, 3;
	mov.u32 	%r216, %r5;
	@%p2 bra 	$L__BB0_13;
	add.s32 	%r128, %r7, 1;
	and.b32  	%r129, %r128, -4;
	neg.s32 	%r177, %r129;
	shl.b32 	%r130, %r13, 2;
	add.s32 	%r181, %r8, %r130;
	add.s32 	%r180, %r10, %r130;
	add.s32 	%r179, %r11, %r130;
	add.s32 	%r178, %r12, %r130;
	mov.u32 	%r182, %r5;
$L__BB0_4:
	.pragma "nounroll";
	setp.ge.s32 	%p3, %r13, %r113;
	or.b32  	%r131, %r182, %r13;
	setp.lt.s32 	%p4, %r131, 0;
	setp.ge.s32 	%p5, %r182, %r114;
	or.pred  	%p6, %p5, %p3;
	or.pred  	%p7, %p6, %p4;
	@%p7 bra 	$L__BB0_6;
	cvt.s64.s32 	%rd4, %r178;
	add.s64 	%rd5, %rd1, %rd4;
	ld.global.u8 	%r132, [%rd5];
	add.s32 	%r187, %r187, %r132;
	ld.global.u8 	%r133, [%rd5+1];
	add.s32 	%r188, %r188, %r133;
	ld.global.u8 	%r134, [%rd5+2];
	add.s32 	%r189, %r189, %r134;
	add.s32 	%r190, %r190, 1;
$L__BB0_6:
	add.s32 	%r41, %r182, 1;
	or.b32  	%r135, %r41, %r13;
	setp.lt.s32 	%p9, %r135, 0;
	setp.ge.s32 	%p10, %r41, %r114;
	or.pred  	%p11, %p10, %p3;
	or.pred  	%p12, %p11, %p9;
	@%p12 bra 	$L__BB0_8;
	cvt.s64.s32 	%rd6, %r181;
	add.s64 	%rd7, %rd1, %rd6;
	ld.global.u8 	%r136, [%rd7];
	add.s32 	%r187, %r187, %r136;
	ld.global.u8 	%r137, [%rd7+1];
	add.s32 	%r188, %r188, %r137;
	ld.global.u8 	%r138, [%rd7+2];
	add.s32 	%r189, %r189, %r138;
	add.s32 	%r190, %r190, 1;
$L__BB0_8:
	add.s32 	%r50, %r41, 1;
	or.b32  	%r139, %r50, %r13;
	setp.lt.s32 	%p14, %r139, 0;
	setp.ge.s32 	%p15, %r50, %r114;
	or.pred  	%p16, %p15, %p3;
	or.pred  	%p17, %p16, %p14;
	@%p17 bra 	$L__BB0_10;
	cvt.s64.s32 	%rd8, %r180;
	add.s64 	%rd9, %rd1, %rd8;
	ld.global.u8 	%r140, [%rd9];
	add.s32 	%r187, %r187, %r140;
	ld.global.u8 	%r141, [%rd9+1];
	add.s32 	%r188, %r188, %r141;
	ld.global.u8 	%r142, [%rd9+2];
	add.s32 	%r189, %r189, %r142;
	add.s32 	%r190, %r190, 1;
$L__BB0_10:
	add.s32 	%r59, %r50, 1;
	or.b32  	%r143, %r59, %r13;
	setp.lt.s32 	%p19, %r143, 0;
	setp.ge.s32 	%p20, %r59, %r114;
	or.pred  	%p21, %p20, %p3;
	or.pred  	%p22, %p21, %p19;
	@%p22 bra 	$L__BB0_12;
	cvt.s64.s32 	%rd10, %r179;
	add.s64 	%rd11, %rd1, %rd10;
	ld.global.u8 	%r144, [%rd11];
	add.s32 	%r187, %r187, %r144;
	ld.global.u8 	%r145, [%rd11+1];
	add.s32 	%r188, %r188, %r145;
	ld.global.u8 	%r146, [%rd11+2];
	add.s32 	%r189, %r189, %r146;
	add.s32 	%r190, %r190, 1;
$L__BB0_12:
	add.s32 	%r216, %r182, 4;
	add.s32 	%r181, %r181, %r9;
	add.s32 	%r180, %r180, %r9;
	add.s32 	%r179, %r179, %r9;
	add.s32 	%r178, %r178, %r9;
	add.s32 	%r177, %r177, 4;
	setp.ne.s32 	%p23, %r177, 0;
	add.s32 	%r182, %r59, 1;
	@%p23 bra 	$L__BB0_4;
$L__BB0_13:
	ld.param.u32 	%r171, [_Z17kerbel_blur_imagePhS_iii_param_4];
	and.b32  	%r147, %r171, 1;
	setp.eq.b32 	%p24, %r147, 1;
	not.pred 	%p25, %p24;
	@%p25 bra 	$L__BB0_19;
	setp.ge.s32 	%p26, %r13, %r113;
	mad.lo.s32 	%r80, %r216, %r113, %r13;
	or.b32  	%r148, %r216, %r13;
	setp.lt.s32 	%p27, %r148, 0;
	setp.ge.s32 	%p28, %r216, %r114;
	or.pred  	%p29, %p28, %p26;
	or.pred  	%p30, %p29, %p27;
	@%p30 bra 	$L__BB0_16;
	shl.b32 	%r149, %r80, 2;
	cvt.s64.s32 	%rd12, %r149;
	add.s64 	%rd13, %rd1, %rd12;
	ld.global.u8 	%r150, [%rd13];
	add.s32 	%r187, %r187, %r150;
	ld.global.u8 	%r151, [%rd13+1];
	add.s32 	%r188, %r188, %r151;
	ld.global.u8 	%r152, [%rd13+2];
	add.s32 	%r189, %r189, %r152;
	add.s32 	%r190, %r190, 1;
$L__BB0_16:
	setp.ge.s32 	%p31, %r13, %r113;
	add.s32 	%r153, %r216, 1;
	or.b32  	%r154, %r153, %r13;
	setp.lt.s32 	%p32, %r154, 0;
	setp.ge.s32 	%p33, %r153, %r114;
	or.pred  	%p34, %p33, %p31;
	or.pred  	%p35, %p34, %p32;
	@%p35 bra 	$L__BB0_18;
	add.s32 	%r155, %r80, %r113;
	shl.b32 	%r156, %r155, 2;
	cvt.s64.s32 	%rd14, %r156;
	add.s64 	%rd15, %rd1, %rd14;
	ld.global.u8 	%r157, [%rd15];
	add.s32 	%r187, %r187, %r157;
	ld.global.u8 	%r158, [%rd15+1];
	add.s32 	%r188, %r188, %r158;
	ld.global.u8 	%r159, [%rd15+2];
	add.s32 	%r189, %r189, %r159;
	add.s32 	%r190, %r190, 1;
$L__BB0_18:
	add.s32 	%r216, %r216, 2;
$L__BB0_19:
	setp.ge.s32 	%p36, %r13, %r113;
	mul.lo.s32 	%r103, %r216, %r113;
	or.b32  	%r160, %r216, %r13;
	setp.lt.s32 	%p37, %r160, 0;
	setp.ge.s32 	%p38, %r216, %r114;
	or.pred  	%p39, %p38, %p36;
	or.pred  	%p40, %p39, %p37;
	@%p40 bra 	$L__BB0_21;
	add.s32 	%r161, %r103, %r13;
	shl.b32 	%r162, %r161, 2;
	cvt.s64.s32 	%rd16, %r162;
	add.s64 	%rd17, %rd1, %rd16;
	ld.global.u8 	%r163, [%rd17];
	add.s32 	%r187, %r187, %r163;
	ld.global.u8 	%r164, [%rd17+1];
	add.s32 	%r188, %r188, %r164;
	ld.global.u8 	%r165, [%rd17+2];
	add.s32 	%r189, %r189, %r165;
	add.s32 	%r190, %r190, 1;
$L__BB0_21:
	add.s32 	%r172, %r13, 1;
	setp.ne.s32 	%p41, %r13, %r4;
	@%p41 bra 	$L__BB0_1;
	ld.param.u64 	%rd21, [_Z17kerbel_blur_imagePhS_iii_param_1];
	cvta.to.global.u64 	%rd18, %rd21;
	mad.lo.s32 	%r166, %r1, %r113, %r2;
	shl.b32 	%r167, %r166, 2;
	div.s32 	%r168, %r187, %r190;
	cvt.s64.s32 	%rd19, %r167;
	add.s64 	%rd20, %rd18, %rd19;
	st.global.u8 	[%rd20], %r168;
	div.s32 	%r169, %r188, %r190;
	st.global.u8 	[%rd20+1], %r169;
	div.s32 	%r170, %r189, %r190;
	st.global.u8 	[%rd20+2], %r170;
	mov.b16 	%rs1, 255;
	st.global.u8 	[%rd20+3], %rs1;
	ret;

}


// ===== COMPILED SASS (sm_100) =====

	.target	sm_100

	.elftype	@"ET_EXEC"


//--------------------- .note.nv.tkinfo           --------------------------
	.section	.note.nv.tkinfo,"",@"SHT_NOTE"
	.sectionflags	@"SHF_NOTE_NV_TKINFO"
	.tkinfo
        /*0018*/ 	.word	0x00000002
        /*0030*/ 	.string	""
        /*0030*/ 	.string	"ptxas"
        /*0030*/ 	.string	"Cuda compilation tools, release 13.0, V13.0.88"
        /*0030*/ 	.string	"Build cuda_13.0.r13.0/compiler.36424714_0"
        /*0030*/ 	.string	"-arch sm_100 -m 64 "



//--------------------- .note.nv.cuinfo           --------------------------
	.section	.note.nv.cuinfo,"",@"SHT_NOTE"
	.sectionflags	@"SHF_NOTE_NV_CUINFO"
        /*0018*/ 	.short	0x0002
        /*001a*/ 	.short	0x0064
        /*001c*/ 	.short	0x0082
	.zero		2


//--------------------- .nv.info                  --------------------------
	.section	.nv.info,"",@"SHT_CUDA_INFO"
	.align	4


	//----- nvinfo : EIATTR_REGCOUNT
	.align		4
        /*0000*/ 	.byte	0x04, 0x2f
        /*0002*/ 	.short	(.L_1 - .L_0)
	.align		4
.L_0:
        /*0004*/ 	.word	index@(_Z17kerbel_blur_imagePhS_iii)
        /*0008*/ 	.word	0x00000020


	//----- nvinfo : EIATTR_FRAME_SIZE
	.align		4
.L_1:
        /*000c*/ 	.byte	0x04, 0x11
        /*000e*/ 	.short	(.L_3 - .L_2)
	.align		4
.L_2:
        /*0010*/ 	.word	index@(_Z17kerbel_blur_imagePhS_iii)
        /*0014*/ 	.word	0x00000000


	//----- nvinfo : EIATTR_MIN_STACK_SIZE
	.align		4
.L_3:
        /*0018*/ 	.byte	0x04, 0x12
        /*001a*/ 	.short	(.L_5 - .L_4)
	.align		4
.L_4:
        /*001c*/ 	.word	index@(_Z17kerbel_blur_imagePhS_iii)
        /*0020*/ 	.word	0x00000000
.L_5:


//--------------------- .nv.compat                --------------------------
	.section	.nv.compat,"",@"SHT_CUDA_COMPAT_INFO"
	.align	4
        /*0000*/ 	.byte	0x02, 0x09, 0x00, 0x00, 0x02, 0x02, 0x01, 0x00, 0x02, 0x05, 0x05, 0x00, 0x03, 0x07, 0x01, 0x01
        /*0010*/ 	.byte	0x02, 0x03, 0x00, 0x00, 0x02, 0x06, 0x01, 0x00, 0x04, 0x0b, 0x08, 0x00, 0x09, 0x00, 0x00, 0x00
        /*0020*/ 	.byte	0x00, 0x00, 0x00, 0x00


//--------------------- .nv.info._Z17kerbel_blur_imagePhS_iii --------------------------
	.section	.nv.info._Z17kerbel_blur_imagePhS_iii,"",@"SHT_CUDA_INFO"
	.sectionflags	@""
	.align	4


	//----- nvinfo : EIATTR_CUDA_API_VERSION
	.align		4
        /*0000*/ 	.byte	0x04, 0x37
        /*0002*/ 	.short	(.L_7 - .L_6)
.L_6:
        /*0004*/ 	.word	0x00000082


	//----- nvinfo : EIATTR_KPARAM_INFO
	.align		4
.L_7:
        /*0008*/ 	.byte	0x04, 0x17
        /*000a*/ 	.short	(.L_9 - .L_8)
.L_8:
        /*000c*/ 	.word	0x00000000
        /*0010*/ 	.short	0x0004
        /*0012*/ 	.short	0x0018
        /*0014*/ 	.byte	0x00, 0xf0, 0x11, 0x00


	//----- nvinfo : EIATTR_KPARAM_INFO
	.align		4
.L_9:
        /*0018*/ 	.byte	0x04, 0x17
        /*001a*/ 	.short	(.L_11 - .L_10)
.L_10:
        /*001c*/ 	.word	0x00000000
        /*0020*/ 	.short	0x0003
        /*0022*/ 	.short	0x0014
        /*0024*/ 	.byte	0x00, 0xf0, 0x11, 0x00


	//----- nvinfo : EIATTR_KPARAM_INFO
	.align		4
.L_11:
        /*0028*/ 	.byte	0x04, 0x17
        /*002a*/ 	.short	(.L_13 - .L_12)
.L_12:
        /*002c*/ 	.word	0x00000000
        /*0030*/ 	.short	0x0002
        /*0032*/ 	.short	0x0010
        /*0034*/ 	.byte	0x00, 0xf0, 0x11, 0x00


	//----- nvinfo : EIATTR_KPARAM_INFO
	.align		4
.L_13:
        /*0038*/ 	.byte	0x04, 0x17
        /*003a*/ 	.short	(.L_15 - .L_14)
.L_14:
        /*003c*/ 	.word	0x00000000
        /*0040*/ 	.short	0x0001
        /*0042*/ 	.short	0x0008
        /*0044*/ 	.byte	0x00, 0xf5, 0x21, 0x00


	//----- nvinfo : EIATTR_KPARAM_INFO
	.align		4
.L_15:
        /*0048*/ 	.byte	0x04, 0x17
        /*004a*/ 	.short	(.L_17 - .L_16)
.L_16:
        /*004c*/ 	.word	0x00000000
        /*0050*/ 	.short	0x0000
        /*0052*/ 	.short	0x0000
        /*0054*/ 	.byte	0x00, 0xf5, 0x21, 0x00


	//----- nvinfo : EIATTR_SPARSE_MMA_MASK
	.align		4
.L_17:
        /*0058*/ 	.byte	0x03, 0x50
        /*005a*/ 	.short	0x0000


	//----- nvinfo : EIATTR_MAXREG_COUNT
	.align		4
        /*005c*/ 	.byte	0x03, 0x1b
        /*005e*/ 	.short	0x00ff


	//----- nvinfo : EIATTR_MERCURY_ISA_VERSION
	.align		4
        /*0060*/ 	.byte	0x03, 0x5f
        /*0062*/ 	.short	0x0101


	//----- nvinfo : EIATTR_VRC_CTA_INIT_COUNT
	.align		4
        /*0064*/ 	.byte	0x02, 0x4a
	.zero		1
	.zero		1


	//----- nvinfo : EIATTR_EXIT_INSTR_OFFSETS
	.align		4
        /*0068*/ 	.byte	0x04, 0x1c
        /*006a*/ 	.short	(.L_19 - .L_18)


	//   ....[0]....
.L_18:
        /*006c*/ 	.word	0x00000fd0


	//----- nvinfo : EIATTR_CRS_STACK_SIZE
	.align		4
.L_19:
        /*0070*/ 	.byte	0x04, 0x1e
        /*0072*/ 	.short	(.L_21 - .L_20)
.L_20:
        /*0074*/ 	.word	0x00000000


	//----- nvinfo : EIATTR_CBANK_PARAM_SIZE
	.align		4
.L_21:
        /*0078*/ 	.byte	0x03, 0x19
        /*007a*/ 	.short	0x001c


	//----- nvinfo : EIATTR_PARAM_CBANK
	.align		4
        /*007c*/ 	.byte	0x04, 0x0a
        /*007e*/ 	.short	(.L_23 - .L_22)
	.align		4
.L_22:
        /*0080*/ 	.word	index@(.nv.constant0._Z17kerbel_blur_imagePhS_iii)
        /*0084*/ 	.short	0x0380
        /*0086*/ 	.short	0x001c


	//----- nvinfo : EIATTR_SW_WAR
	.align		4
.L_23:
        /*0088*/ 	.byte	0x04, 0x36
        /*008a*/ 	.short	(.L_25 - .L_24)
.L_24:
        /*008c*/ 	.word	0x00000008
.L_25:


//--------------------- .nv.callgraph             --------------------------
	.section	.nv.callgraph,"",@"SHT_CUDA_CALLGRAPH"
	.align	4
	.sectionentsize	8
	.align		4
        /*0000*/ 	.word	0x00000000
	.align		4
        /*0004*/ 	.word	0xffffffff
	.align		4
        /*0008*/ 	.word	0x00000000
	.align		4
        /*000c*/ 	.word	0xfffffffe
	.align		4
        /*0010*/ 	.word	0x00000000
	.align		4
        /*0014*/ 	.word	0xfffffffd
	.align		4
        /*0018*/ 	.word	0x00000000
	.align		4
        /*001c*/ 	.word	0xfffffffc


//--------------------- .text._Z17kerbel_blur_imagePhS_iii --------------------------
	.section	.text._Z17kerbel_blur_imagePhS_iii,"ax",@progbits
	.align	128
        .global         _Z17kerbel_blur_imagePhS_iii
        .type           _Z17kerbel_blur_imagePhS_iii,@function
        .size           _Z17kerbel_blur_imagePhS_iii,(.L_x_8 - _Z17kerbel_blur_imagePhS_iii)
        .other          _Z17kerbel_blur_imagePhS_iii,@"STO_CUDA_ENTRY STV_DEFAULT"
_Z17kerbel_blur_imagePhS_iii:
.text._Z17kerbel_blur_imagePhS_iii:
[----:B------:R-:W-:Y:S08]  /*0000*/  LDC R1, c[0x0][0x37c] ;  /* 0x0000df00ff017b82 */ /* 0x000ff00000000800 */
[----:B------:R-:W0:Y:S01]  /*0010*/  LDC R2, c[0x0][0x390] ;  /* 0x0000e400ff027b82 */ /* 0x000e220000000800 */
[----:B------:R-:W1:Y:S01]  /*0020*/  S2R R3, SR_CTAID.X ;  /* 0x0000000000037919 */ /* 0x000e620000002500 */
[----:B------:R-:W1:Y:S01]  /*0030*/  LDCU UR4, c[0x0][0x360] ;  /* 0x00006c00ff0477ac */ /* 0x000e620008000800 */
[----:B------:R-:W-:Y:S01]  /*0040*/  BSSY.RECONVERGENT B0, `(.L_x_0) ;  /* 0x00000bb000007945 */ /* 0x000fe20003800200 */
[----:B------:R-:W-:Y:S01]  /*0050*/  IMAD.MOV.U32 R11, RZ, RZ, RZ ;  /* 0x000000ffff0b7224 */ /* 0x000fe200078e00ff */
[----:B------:R-:W1:Y:S01]  /*0060*/  S2R R6, SR_TID.X ;  /* 0x0000000000067919 */ /* 0x000e620000002100 */
[----:B------:R-:W2:Y:S01]  /*0070*/  LDCU.64 UR6, c[0x0][0x358] ;  /* 0x00006b00ff0677ac */ /* 0x000ea20008000a00 */
[----:B0-----:R-:W-:-:S04]  /*0080*/  IABS R7, R2 ;  /* 0x0000000200077213 */ /* 0x001fc80000000000 */
[----:B------:R-:W0:Y:S01]  /*0090*/  I2F.RP R0, R7 ;  /* 0x0000000700007306 */ /* 0x000e220000209400 */
[----:B-1----:R-:W-:Y:S01]  /*00a0*/  IMAD R3, R3, UR4, R6 ;  /* 0x0000000403037c24 */ /* 0x002fe2000f8e0206 */
[----:B------:R-:W1:Y:S01]  /*00b0*/  LDCU UR4, c[0x0][0x398] ;  /* 0x00007300ff0477ac */ /* 0x000e620008000800 */
[----:B------:R-:W-:-:S05]  /*00c0*/  HFMA2 R6, -RZ, RZ, 0, 0 ;  /* 0x00000000ff067431 */ /* 0x000fca00000001ff */
[----:B0-----:R-:W0:Y:S01]  /*00d0*/  MUFU.RCP R0, R0 ;  /* 0x0000000000007308 */ /* 0x001e220000001000 */
[----:B-1----:R-:W-:Y:S01]  /*00e0*/  USHF.L.U32 UR5, UR4, 0x1, URZ ;  /* 0x0000000104057899 */ /* 0x002fe200080006ff */
[----:B0-----:R-:W-:Y:S01]  /*00f0*/  VIADD R4, R0, 0xffffffe ;  /* 0x0ffffffe00047836 */ /* 0x001fe20000000000 */
[----:B------:R-:W-:-:S05]  /*0100*/  IABS R0, R3 ;  /* 0x0000000300007213 */ /* 0x000fca0000000000 */
[----:B------:R0:W1:Y:S02]  /*0110*/  F2I.FTZ.U32.TRUNC.NTZ R5, R4 ;  /* 0x0000000400057305 */ /* 0x000064000021f000 */
[----:B0-----:R-:W-:Y:S02]  /*0120*/  IMAD.MOV.U32 R4, RZ, RZ, RZ ;  /* 0x000000ffff047224 */ /* 0x001fe400078e00ff */
[----:B-1----:R-:W-:-:S04]  /*0130*/  IMAD.MOV R8, RZ, RZ, -R5 ;  /* 0x000000ffff087224 */ /* 0x002fc800078e0a05 */
[----:B------:R-:W-:-:S04]  /*0140*/  IMAD R9, R8, R7, RZ ;  /* 0x0000000708097224 */ /* 0x000fc800078e02ff */
[----:B------:R-:W-:Y:S01]  /*0150*/  IMAD.HI.U32 R5, R5, R9, R4 ;  /* 0x0000000905057227 */ /* 0x000fe200078e0004 */
[----:B------:R-:W-:-:S05]  /*0160*/  CS2R R8, SRZ ;  /* 0x0000000000087805 */ /* 0x000fca000001ff00 */
[----:B------:R-:W-:-:S04]  /*0170*/  IMAD.HI.U32 R19, R5, R0, RZ ;  /* 0x0000000005137227 */ /* 0x000fc800078e00ff */
[----:B------:R-:W-:-:S04]  /*0180*/  IMAD.MOV R4, RZ, RZ, -R19 ;  /* 0x000000ffff047224 */ /* 0x000fc800078e0a13 */
[----:B------:R-:W-:-:S05]  /*0190*/  IMAD R0, R7, R4, R0 ;  /* 0x0000000407007224 */ /* 0x000fca00078e0200 */
[----:B------:R-:W-:-:S13]  /*01a0*/  ISETP.GT.U32.AND P1, PT, R7, R0, PT ;  /* 0x000000000700720c */ /* 0x000fda0003f24070 */
[-C--:B------:R-:W-:Y:S01]  /*01b0*/  @!P1 IADD3 R0, PT, PT, R0, -R7.reuse, RZ ;  /* 0x8000000700009210 */ /* 0x080fe20007ffe0ff */
[----:B------:R-:W-:Y:S01]  /*01c0*/  @!P1 VIADD R19, R19, 0x1 ;  /* 0x0000000113139836 */ /* 0x000fe20000000000 */
[----:B------:R-:W-:Y:S02]  /*01d0*/  ISETP.NE.AND P1, PT, R2, RZ, PT ;  /* 0x000000ff0200720c */ /* 0x000fe40003f25270 */
[----:B------:R-:W-:Y:S02]  /*01e0*/  ISETP.GE.U32.AND P0, PT, R0, R7, PT ;  /* 0x000000070000720c */ /* 0x000fe40003f06070 */
[----:B------:R-:W-:-:S04]  /*01f0*/  LOP3.LUT R0, R3, R2, RZ, 0x3c, !PT ;  /* 0x0000000203007212 */ /* 0x000fc800078e3cff */
[----:B------:R-:W-:-:S07]  /*0200*/  ISETP.GE.AND P2, PT, R0, RZ, PT ;  /* 0x000000ff0000720c */ /* 0x000fce0003f46270 */
[----:B------:R-:W-:-:S06]  /*0210*/  @P0 VIADD R19, R19, 0x1 ;  /* 0x0000000113130836 */ /* 0x000fcc0000000000 */
[----:B------:R-:W-:Y:S01]  /*0220*/  @!P2 IMAD.MOV R19, RZ, RZ, -R19 ;  /* 0x000000ffff13a224 */ /* 0x000fe200078e0a13 */
[----:B------:R-:W-:-:S04]  /*0230*/  @!P1 LOP3.LUT R19, RZ, R2, RZ, 0x33, !PT ;  /* 0x00000002ff139212 */ /* 0x000fc800078e33ff */
[C---:B------:R-:W-:Y:S01]  /*0240*/  IADD3 R18, PT, PT, R19.reuse, -UR4, RZ ;  /* 0x8000000413127c10 */ /* 0x040fe2000fffe0ff */
[----:B------:R-:W-:Y:S02]  /*0250*/  VIADD R5, R19, UR4 ;  /* 0x0000000413057c36 */ /* 0x000fe40008000000 */
[----:B------:R-:W-:Y:S02]  /*0260*/  IMAD.MOV R10, RZ, RZ, -R19 ;  /* 0x000000ffff0a7224 */ /* 0x000fe400078e0a13 */
[C---:B------:R-:W-:Y:S01]  /*0270*/  IMAD R7, R18.reuse, R2, RZ ;  /* 0x0000000212077224 */ /* 0x040fe200078e02ff */
[----:B------:R-:W-:Y:S01]  /*0280*/  ISETP.GT.AND P4, PT, R18, R5, PT ;  /* 0x000000051200720c */ /* 0x000fe20003f84270 */
[----:B------:R-:W-:Y:S02]  /*0290*/  IMAD R10, R2, R10, R3 ;  /* 0x0000000a020a7224 */ /* 0x000fe400078e0203 */
[C---:B------:R-:W-:Y:S02]  /*02a0*/  VIADD R5, R18.reuse, 0x2 ;  /* 0x0000000212057836 */ /* 0x040fe40000000000 */
[----:B------:R-:W-:-:S02]  /*02b0*/  VIADD R3, R18, 0x3 ;  /* 0x0000000312037836 */ /* 0x000fc40000000000 */
[-C--:B------:R-:W-:Y:S02]  /*02c0*/  IMAD R5, R5, R2.reuse, RZ ;  /* 0x0000000205057224 */ /* 0x080fe400078e02ff */
[----:B------:R-:W-:Y:S02]  /*02d0*/  IMAD R4, R3, R2, RZ ;  /* 0x0000000203047224 */ /* 0x000fe400078e02ff */
[----:B------:R-:W-:Y:S02]  /*02e0*/  IMAD.IADD R2, R7, 0x1, R2 ;  /* 0x0000000107027824 */ /* 0x000fe400078e0202 */
[C---:B------:R-:W-:Y:S02]  /*02f0*/  VIADD R3, R10.reuse, -UR4 ;  /* 0x800000040a037c36 */ /* 0x040fe40008000000 */
[----:B--2---:R-:W-:-:S07]  /*0300*/  VIADD R0, R10, UR4 ;  /* 0x000000040a007c36 */ /* 0x004fce0008000000 */
.L_x_6:
[----:B------:R-:W-:Y:S04]  /*0310*/  BSSY.RECONVERGENT B1, `(.L_x_1) ;  /* 0x000008a000017945 */ /* 0x000fe80003800200 */
[----:B------:R-:W-:Y:S05]  /*0320*/  @P4 BRA `(.L_x_2) ;  /* 0x0000000800204947 */ /* 0x000fea0003800000 */
[----:B------:R-:W-:Y:S01]  /*0330*/  UISETP.GE.U32.AND UP0, UPT, UR5, 0x3, UPT ;  /* 0x000000030500788c */ /* 0x000fe2000bf06070 */
[----:B------:R-:W-:-:S08]  /*0340*/  IMAD.MOV.U32 R20, RZ, RZ, R18 ;  /* 0x000000ffff147224 */ /* 0x000fd000078e0012 */
[----:B------:R-:W-:Y:S05]  /*0350*/  BRA.U !UP0, `(.L_x_3) ;  /* 0x0000000508347547 */ /* 0x000fea000b800000 */
[----:B------:R-:W0:Y:S01]  /*0360*/  LDCU UR9, c[0x0][0x390] ;  /* 0x00007200ff0977ac */ /* 0x000e220008000800 */
[----:B------:R-:W-:Y:S01]  /*0370*/  SHF.L.U32 R20, R3, 0x2, RZ ;  /* 0x0000000203147819 */ /* 0x000fe200000006ff */
[----:B------:R-:W-:Y:S01]  /*0380*/  IMAD.MOV.U32 R24, RZ, RZ, R18 ;  /* 0x000000ffff187224 */ /* 0x000fe200078e0012 */
[----:B------:R-:W-:-:S03]  /*0390*/  UIADD3 UR4, UPT, UPT, UR5, 0x1, URZ ;  /* 0x0000000105047890 */ /* 0x000fc6000fffe0ff */
[--C-:B------:R-:W-:Y:S01]  /*03a0*/  IMAD R23, R2, 0x4, R20.reuse ;  /* 0x0000000402177824 */ /* 0x100fe200078e0214 */
[----:B------:R-:W1:Y:S01]  /*03b0*/  LDCU UR8, c[0x0][0x394] ;  /* 0x00007280ff0877ac */ /* 0x000e620008000800 */
[--C-:B------:R-:W-:Y:S02]  /*03c0*/  IMAD R21, R5, 0x4, R20.reuse ;  /* 0x0000000405157824 */ /* 0x100fe400078e0214 */
[----:B------:R-:W-:Y:S01]  /*03d0*/  IMAD R22, R4, 0x4, R20 ;  /* 0x0000000404167824 */ /* 0x000fe200078e0214 */
[----:B------:R-:W-:Y:S01]  /*03e0*/  ULOP3.LUT UR4, UR4, 0xfffffffc, URZ, 0xc0, !UPT ;  /* 0xfffffffc04047892 */ /* 0x000fe2000f8ec0ff */
[----:B------:R-:W-:-:S03]  /*03f0*/  LEA R20, R7, R20, 0x2 ;  /* 0x0000001407147211 */ /* 0x000fc600078e10ff */
[----:B------:R-:W-:Y:S01]  /*0400*/  UIADD3 UR4, UPT, UPT, -UR4, URZ, URZ ;  /* 0x000000ff04047290 */ /* 0x000fe2000fffe1ff */
[----:B0-----:R-:W-:-:S13]  /*0410*/  ISETP.GE.AND P5, PT, R3, UR9, PT ;  /* 0x0000000903007c0c */ /* 0x001fda000bfa6270 */
.L_x_4:
[C---:B-1----:R-:W-:Y:S02]  /*0420*/  ISETP.GE.OR P0, PT, R24.reuse, UR8, P5 ;  /* 0x0000000818007c0c */ /* 0x042fe4000af06670 */
[----:B------:R-:W-:-:S04]  /*0430*/  LOP3.LUT R12, R24, R3, RZ, 0xfc, !PT ;  /* 0x00000003180c7212 */ /* 0x000fc800078efcff */
[----:B------:R-:W-:-:S13]  /*0440*/  ISETP.LT.OR P0, PT, R12, RZ, P0 ;  /* 0x000000ff0c00720c */ /* 0x000fda0000701670 */
[----:B------:R-:W0:Y:S02]  /*0450*/  @!P0 LDC.64 R12, c[0x0][0x380] ;  /* 0x0000e000ff0c8b82 */ /* 0x000e240000000a00 */
[----:B0-----:R-:W-:Y:S01]  /*0460*/  @!P0 IADD3 R14, P1, PT, R20, R12, RZ ;  /* 0x0000000c140e8210 */ /* 0x001fe20007f3e0ff */
[----:B------:R-:W-:-:S03]  /*0470*/  VIADD R12, R24, 0x1 ;  /* 0x00000001180c7836 */ /* 0x000fc60000000000 */
[----:B------:R-:W-:Y:S02]  /*0480*/  @!P0 LEA.HI.X.SX32 R15, R20, R13, 0x1, P1 ;  /* 0x0000000d140f8211 */ /* 0x000fe400008f0eff */
[C---:B------:R-:W-:Y:S02]  /*0490*/  ISETP.GE.OR P1, PT, R12.reuse, UR8, P5 ;  /* 0x000000080c007c0c */ /* 0x040fe4000af26670 */
[----:B------:R-:W-:Y:S01]  /*04a0*/  LOP3.LUT R12, R12, R3, RZ, 0xfc, !PT ;  /* 0x000000030c0c7212 */ /* 0x000fe200078efcff */
[----:B------:R-:W2:Y:S03]  /*04b0*/  @!P0 LDG.E.U8 R17, desc[UR6][R14.64] ;  /* 0x000000060e118981 */ /* 0x000ea6000c1e1100 */
[----:B------:R-:W-:Y:S01]  /*04c0*/  ISETP.LT.OR P1, PT, R12, RZ, P1 ;  /* 0x000000ff0c00720c */ /* 0x000fe20000f21670 */
[----:B------:R-:W3:Y:S04]  /*04d0*/  @!P0 LDG.E.U8 R16, desc[UR6][R14.64+0x2] ;  /* 0x000002060e108981 */ /* 0x000ee8000c1e1100 */
[----:B------:R0:W4:Y:S08]  /*04e0*/  @!P0 LDG.E.U8 R29, desc[UR6][R14.64+0x1] ;  /* 0x000001060e1d8981 */ /* 0x000130000c1e1100 */
[----:B------:R-:W1:Y:S02]  /*04f0*/  @!P1 LDC.64 R12, c[0x0][0x380] ;  /* 0x0000e000ff0c9b82 */ /* 0x000e640000000a00 */
[----:B-1----:R-:W-:-:S04]  /*0500*/  @!P1 IADD3 R12, P2, PT, R23, R12, RZ ;  /* 0x0000000c170c9210 */ /* 0x002fc80007f5e0ff */
[----:B------:R-:W-:-:S05]  /*0510*/  @!P1 LEA.HI.X.SX32 R13, R23, R13, 0x1, P2 ;  /* 0x0000000d170d9211 */ /* 0x000fca00010f0eff */
[----:B------:R-:W5:Y:S04]  /*0520*/  @!P1 LDG.E.U8 R27, desc[UR6][R12.64] ;  /* 0x000000060c1b9981 */ /* 0x000f68000c1e1100 */
[----:B------:R-:W5:Y:S01]  /*0530*/  @!P1 LDG.E.U8 R25, desc[UR6][R12.64+0x1] ;  /* 0x000001060c199981 */ /* 0x000f62000c1e1100 */
[----:B------:R-:W-:-:S05]  /*0540*/  VIADD R26, R24, 0x2 ;  /* 0x00000002181a7836 */ /* 0x000fca0000000000 */
[C---:B------:R-:W-:Y:S02]  /*0550*/  ISETP.GE.OR P2, PT, R26.reuse, UR8, P5 ;  /* 0x000000081a007c0c */ /* 0x040fe4000af46670 */
[----:B------:R-:W-:Y:S01]  /*0560*/  LOP3.LUT R26, R26, R3, RZ, 0xfc, !PT ;  /* 0x000000031a1a7212 */ /* 0x000fe200078efcff */
[----:B------:R-:W5:Y:S03]  /*0570*/  @!P1 LDG.E.U8 R12, desc[UR6][R12.64+0x2] ;  /* 0x000002060c0c9981 */ /* 0x000f66000c1e1100 */
[----:B------:R-:W-:Y:S01]  /*0580*/  ISETP.LT.OR P2, PT, R26, RZ, P2 ;  /* 0x000000ff1a00720c */ /* 0x000fe20001741670 */
[----:B------:R-:W-:-:S05]  /*0590*/  VIADD R26, R24, 0x3 ;  /* 0x00000003181a7836 */ /* 0x000fca0000000000 */
[C---:B------:R-:W-:Y:S02]  /*05a0*/  ISETP.GE.OR P3, PT, R26.reuse, UR8, P5 ;  /* 0x000000081a007c0c */ /* 0x040fe4000af66670 */
[----:B------:R-:W-:-:S04]  /*05b0*/  LOP3.LUT R26, R26, R3, RZ, 0xfc, !PT ;  /* 0x000000031a1a7212 */ /* 0x000fc800078efcff */
[----:B------:R-:W-:Y:S01]  /*05c0*/  ISETP.LT.OR P3, PT, R26, RZ, P3 ;  /* 0x000000ff1a00720c */ /* 0x000fe20001f61670 */
[----:B0-----:R-:W0:Y:S02]  /*05d0*/  @!P2 LDC.64 R14, c[0x0][0x380] ;  /* 0x0000e000ff0eab82 */ /* 0x001e240000000a00 */
[----:B0-----:R-:W-:-:S04]  /*05e0*/  @!P2 IADD3 R14, P6, PT, R21, R14, RZ ;  /* 0x0000000e150ea210 */ /* 0x001fc80007fde0ff */
[----:B------:R-:W-:-:S05]  /*05f0*/  @!P2 LEA.HI.X.SX32 R15, R21, R15, 0x1, P6 ;  /* 0x0000000f150fa211 */ /* 0x000fca00030f0eff */
[----:B------:R-:W5:Y:S01]  /*0600*/  @!P2 LDG.E.U8 R26, desc[UR6][R14.64+0x2] ;  /* 0x000002060e1aa981 */ /* 0x000f62000c1e1100 */
[----:B--2---:R-:W-:Y:S02]  /*0610*/  @!P0 IMAD.IADD R6, R6, 0x1, R17 ;  /* 0x0000000106068824 */ /* 0x004fe400078e0211 */
[----:B---3--:R-:W-:Y:S02]  /*0620*/  @!P0 IMAD.IADD R9, R9, 0x1, R16 ;  /* 0x0000000109098824 */ /* 0x008fe400078e0210 */
[----:B------:R-:W0:Y:S01]  /*0630*/  @!P3 LDC.64 R16, c[0x0][0x380] ;  /* 0x0000e000ff10bb82 */ /* 0x000e220000000a00 */
[----:B----4-:R-:W-:Y:S02]  /*0640*/  @!P0 IADD3 R8, PT, PT, R8, R29, RZ ;  /* 0x0000001d08088210 */ /* 0x010fe40007ffe0ff */
[----:B0-----:R-:W-:-:S04]  /*0650*/  @!P3 IADD3 R16, P6, PT, R22, R16, RZ ;  /* 0x000000101610b210 */ /* 0x001fc80007fde0ff */
[----:B------:R-:W-:-:S05]  /*0660*/  @!P3 LEA.HI.X.SX32 R17, R22, R17, 0x1, P6 ;  /* 0x000000111611b211 */ /* 0x000fca00030f0eff */
[----:B------:R-:W2:Y:S04]  /*0670*/  @!P3 LDG.E.U8 R29, desc[UR6][R16.64] ;  /* 0x00000006101db981 */ /* 0x000ea8000c1e1100 */
[----:B------:R-:W3:Y:S04]  /*0680*/  @!P3 LDG.E.U8 R28, desc[UR6][R16.64+0x1] ;  /* 0x00000106101cb981 */ /* 0x000ee8000c1e1100 */
[----:B------:R-:W4:Y:S01]  /*0690*/  @!P3 LDG.E.U8 R13, desc[UR6][R16.64+0x2] ;  /* 0x00000206100db981 */ /* 0x000f22000c1e1100 */
[----:B-----5:R-:W-:-:S03]  /*06a0*/  @!P1 IMAD.IADD R6, R6, 0x1, R27 ;  /* 0x0000000106069824 */ /* 0x020fc600078e021b */
[----:B------:R-:W5:Y:S01]  /*06b0*/  @!P2 LDG.E.U8 R27, desc[UR6][R14.64] ;  /* 0x000000060e1ba981 */ /* 0x000f62000c1e1100 */
[----:B------:R-:W-:-:S03]  /*06c0*/  @!P1 IMAD.IADD R8, R8, 0x1, R25 ;  /* 0x0000000108089824 */ /* 0x000fc600078e0219 */
[----:B------:R0:W2:Y:S01]  /*06d0*/  @!P2 LDG.E.U8 R25, desc[UR6][R14.64+0x1] ;  /* 0x000001060e19a981 */ /* 0x0000a2000c1e1100 */
[----:B------:R-:W-:Y:S01]  /*06e0*/  UIADD3 UR4, UPT, UPT, UR4, 0x4, URZ ;  /* 0x0000000404047890 */ /* 0x000fe2000fffe0ff */
[----:B0-----:R-:W0:Y:S01]  /*06f0*/  LDC R14, c[0x0][0x390] ;  /* 0x0000e400ff0e7b82 */ /* 0x001e220000000800 */
[----:B------:R-:W-:Y:S02]  /*0700*/  @!P0 VIADD R11, R11, 0x1 ;  /* 0x000000010b0b8836 */ /* 0x000fe40000000000 */
[----:B------:R-:W-:Y:S01]  /*0710*/  UISETP.NE.AND UP0, UPT, UR4, URZ, UPT ;  /* 0x000000ff0400728c */ /* 0x000fe2000bf05270 */
[----:B------:R-:W-:Y:S02]  /*0720*/  @!P1 IMAD.IADD R9, R9, 0x1, R12 ;  /* 0x0000000109099824 */ /* 0x000fe400078e020c */
[----:B------:R-:W-:-:S04]  /*0730*/  @!P1 VIADD R11, R11, 0x1 ;  /* 0x000000010b0b9836 */ /* 0x000fc80000000000 */
[----:B------:R-:W-:Y:S02]  /*0740*/  @!P2 VIADD R11, R11, 0x1 ;  /* 0x000000010b0ba836 */ /* 0x000fe40000000000 */
[----:B------:R-:W-:Y:S02]  /*0750*/  VIADD R24, R24, 0x4 ;  /* 0x0000000418187836 */ /* 0x000fe40000000000 */
[----:B------:R-:W-:Y:S01]  /*0760*/  @!P3 VIADD R11, R11, 0x1 ;  /* 0x000000010b0bb836 */ /* 0x000fe20000000000 */
[C---:B0-----:R-:W-:Y:S01]  /*0770*/  LEA R20, R14.reuse, R20, 0x4 ;  /* 0x000000140e147211 */ /* 0x041fe200078e20ff */
[C---:B------:R-:W-:Y:S02]  /*0780*/  IMAD R23, R14.reuse, 0x10, R23 ;  /* 0x000000100e177824 */ /* 0x040fe400078e0217 */
[C---:B------:R-:W-:Y:S02]  /*0790*/  IMAD R21, R14.reuse, 0x10, R21 ;  /* 0x000000100e157824 */ /* 0x040fe400078e0215 */
[----:B------:R-:W-:-:S02]  /*07a0*/  IMAD R22, R14, 0x10, R22 ;  /* 0x000000100e167824 */ /* 0x000fc400078e0216 */
[----:B------:R-:W-:Y:S01]  /*07b0*/  @!P2 IMAD.IADD R9, R9, 0x1, R26 ;  /* 0x000000010909a824 */ /* 0x000fe200078e021a */
[----:B-----5:R-:W-:Y:S01]  /*07c0*/  @!P2 IADD3 R6, PT, PT, R6, R27, RZ ;  /* 0x0000001b0606a210 */ /* 0x020fe20007ffe0ff */
[----:B--2---:R-:W-:-:S04]  /*07d0*/  @!P2 IMAD.IADD R8, R8, 0x1, R25 ;  /* 0x000000010808a824 */ /* 0x004fc800078e0219 */
[----:B------:R-:W-:Y:S02]  /*07e0*/  @!P3 IMAD.IADD R6, R6, 0x1, R29 ;  /* 0x000000010606b824 */ /* 0x000fe400078e021d */
[----:B----4-:R-:W-:Y:S01]  /*07f0*/  @!P3 IMAD.IADD R9, R9, 0x1, R13 ;  /* 0x000000010909b824 */ /* 0x010fe200078e020d */
[----:B---3--:R-:W-:Y:S01]  /*0800*/  @!P3 IADD3 R8, PT, PT, R8, R28, RZ ;  /* 0x0000001c0808b210 */ /* 0x008fe20007ffe0ff */
[----:B------:R-:W-:Y:S06]  /*0810*/  BRA.U UP0, `(.L_x_4) ;  /* 0xfffffffd00007547 */ /* 0x000fec000b83ffff */
[----:B------:R-:W-:-:S07]  /*0820*/  MOV R20, R24 ;  /* 0x0000001800147202 */ /* 0x000fce0000000f00 */
.L_x_3:
[----:B------:R-:W0:Y:S01]  /*0830*/  LDCU UR4, c[0x0][0x398] ;  /* 0x00007300ff0477ac */ /* 0x000e220008000800 */
[----:B------:R-:W1:Y:S01]  /*0840*/  LDC.64 R12, c[0x0][0x390] ;  /* 0x0000e400ff0c7b82 */ /* 0x000e620000000a00 */
[----:B0-----:R-:W-:-:S04]  /*0850*/  ULOP3.LUT UR4, UR4, 0x1, URZ, 0xc0, !UPT ;  /* 0x0000000104047892 */ /* 0x001fc8000f8ec0ff */
[----:B------:R-:W-:Y:S01]  /*0860*/  UISETP.NE.U32.AND UP0, UPT, UR4, 0x1, UPT ;  /* 0x000000010400788c */ /* 0x000fe2000bf05070 */
[----:B-1----:R-:W-:-:S08]  /*0870*/  ISETP.GE.AND P0, PT, R3, R12, PT ;  /* 0x0000000c0300720c */ /* 0x002fd00003f06270 */
[----:B------:R-:W-:Y:S05]  /*0880*/  BRA.U UP0, `(.L_x_5) ;  /* 0x0000000100887547 */ /* 0x000fea000b800000 */
[----:B------:R-:W0:Y:S01]  /*0890*/  LDCU.64 UR8, c[0x0][0x390] ;  /* 0x00007200ff0877ac */ /* 0x000e220008000a00 */
[C---:B------:R-:W-:Y:S01]  /*08a0*/  LOP3.LUT R15, R20.reuse, R3, RZ, 0xfc, !PT ;  /* 0x00000003140f7212 */ /* 0x040fe200078efcff */
[----:B------:R-:W-:-:S05]  /*08b0*/  VIADD R14, R20, 0x1 ;  /* 0x00000001140e7836 */ /* 0x000fca0000000000 */
[----:B------:R-:W-:Y:S02]  /*08c0*/  LOP3.LUT R16, R14, R3, RZ, 0xfc, !PT ;  /* 0x000000030e107212 */ /* 0x000fe400078efcff */
[----:B0-----:R-:W-:Y:S01]  /*08d0*/  ISETP.GE.AND P2, PT, R3, UR8, PT ;  /* 0x0000000803007c0c */ /* 0x001fe2000bf46270 */
[----:B------:R-:W-:-:S03]  /*08e0*/  IMAD R22, R20, UR8, R3 ;  /* 0x0000000814167c24 */ /* 0x000fc6000f8e0203 */
[----:B------:R-:W-:Y:S02]  /*08f0*/  ISETP.GE.OR P1, PT, R20, UR9, P2 ;  /* 0x0000000914007c0c */ /* 0x000fe40009726670 */
[----:B------:R-:W-:Y:S02]  /*0900*/  ISETP.GE.OR P2, PT, R14, UR9, P2 ;  /* 0x000000090e007c0c */ /* 0x000fe40009746670 */
[----:B------:R-:W-:Y:S02]  /*0910*/  ISETP.LT.OR P1, PT, R15, RZ, P1 ;  /* 0x000000ff0f00720c */ /* 0x000fe40000f21670 */
[----:B------:R-:W-:-:S11]  /*0920*/  ISETP.LT.OR P2, PT, R16, RZ, P2 ;  /* 0x000000ff1000720c */ /* 0x000fd60001741670 */
[----:B------:R-:W0:Y:S01]  /*0930*/  @!P1 LDC.64 R14, c[0x0][0x380] ;  /* 0x0000e000ff0e9b82 */ /* 0x000e220000000a00 */
[C---:B------:R-:W-:Y:S02]  /*0940*/  @!P1 IMAD.SHL.U32 R21, R22.reuse, 0x4, RZ ;  /* 0x0000000416159824 */ /* 0x040fe400078e00ff */
[----:B------:R-:W-:-:S05]  /*0950*/  @!P2 VIADD R22, R22, UR8 ;  /* 0x000000081616ac36 */ /* 0x000fca0008000000 */
[----:B------:R-:W1:Y:S01]  /*0960*/  @!P2 LDC.64 R16, c[0x0][0x380] ;  /* 0x0000e000ff10ab82 */ /* 0x000e620000000a00 */
[----:B------:R-:W-:Y:S02]  /*0970*/  @!P2 SHF.L.U32 R22, R22, 0x2, RZ ;  /* 0x000000021616a819 */ /* 0x000fe400000006ff */
[----:B0-----:R-:W-:-:S04]  /*0980*/  @!P1 IADD3 R14, P3, PT, R21, R14, RZ ;  /* 0x0000000e150e9210 */ /* 0x001fc80007f7e0ff */
[----:B------:R-:W-:Y:S02]  /*0990*/  @!P1 LEA.HI.X.SX32 R15, R21, R15, 0x1, P3 ;  /* 0x0000000f150f9211 */ /* 0x000fe400018f0eff */
[----:B-1----:R-:W-:-:S03]  /*09a0*/  @!P2 IADD3 R16, P3, PT, R22, R16, RZ ;  /* 0x000000101610a210 */ /* 0x002fc60007f7e0ff */
[----:B------:R-:W2:Y:S01]  /*09b0*/  @!P1 LDG.E.U8 R21, desc[UR6][R14.64] ;  /* 0x000000060e159981 */ /* 0x000ea2000c1e1100 */
[----:B------:R-:W-:-:S03]  /*09c0*/  @!P2 LEA.HI.X.SX32 R17, R22, R17, 0x1, P3 ;  /* 0x000000111611a211 */ /* 0x000fc600018f0eff */
[----:B------:R-:W3:Y:S04]  /*09d0*/  @!P1 LDG.E.U8 R23, desc[UR6][R14.64+0x1] ;  /* 0x000001060e179981 */ /* 0x000ee8000c1e1100 */
[----:B------:R-:W4:Y:S04]  /*09e0*/  @!P1 LDG.E.U8 R22, desc[UR6][R14.64+0x2] ;  /* 0x000002060e169981 */ /* 0x000f28000c1e1100 */
[----:B------:R-:W5:Y:S04]  /*09f0*/  @!P2 LDG.E.U8 R25, desc[UR6][R16.64] ;  /* 0x000000061019a981 */ /* 0x000f68000c1e1100 */
[----:B------:R-:W5:Y:S04]  /*0a00*/  @!P2 LDG.E.U8 R27, desc[UR6][R16.64+0x1] ;  /* 0x00000106101ba981 */ /* 0x000f68000c1e1100 */
[----:B------:R-:W5:Y:S01]  /*0a10*/  @!P2 LDG.E.U8 R24, desc[UR6][R16.64+0x2] ;  /* 0x000002061018a981 */ /* 0x000f62000c1e1100 */
[----:B------:R-:W-:Y:S01]  /*0a20*/  @!P1 VIADD R11, R11, 0x1 ;  /* 0x000000010b0b9836 */ /* 0x000fe20000000000 */
[----:B------:R-:W-:-:S03]  /*0a30*/  IADD3 R20, PT, PT, R20, 0x2, RZ ;  /* 0x0000000214147810 */ /* 0x000fc60007ffe0ff */
[----:B------:R-:W-:Y:S02]  /*0a40*/  @!P2 VIADD R11, R11, 0x1 ;  /* 0x000000010b0ba836 */ /* 0x000fe40000000000 */
[----:B--2---:R-:W-:Y:S02]  /*0a50*/  @!P1 IMAD.IADD R6, R6, 0x1, R21 ;  /* 0x0000000106069824 */ /* 0x004fe400078e0215 */
[----:B---3--:R-:W-:Y:S02]  /*0a60*/  @!P1 IMAD.IADD R8, R8, 0x1, R23 ;  /* 0x0000000108089824 */ /* 0x008fe400078e0217 */
[----:B----4-:R-:W-:Y:S01]  /*0a70*/  @!P1 IMAD.IADD R9, R9, 0x1, R22 ;  /* 0x0000000109099824 */ /* 0x010fe200078e0216 */
[----:B-----5:R-:W-:Y:S01]  /*0a80*/  @!P2 IADD3 R6, PT, PT, R6, R25, RZ ;  /* 0x000000190606a210 */ /* 0x020fe20007ffe0ff */
[----:B------:R-:W-:Y:S02]  /*0a90*/  @!P2 IMAD.IADD R8, R8, 0x1, R27 ;  /* 0x000000010808a824 */ /* 0x000fe400078e021b */
[----:B------:R-:W-:-:S07]  /*0aa0*/  @!P2 IMAD.IADD R9, R9, 0x1, R24 ;  /* 0x000000010909a824 */ /* 0x000fce00078e0218 */
.L_x_5:
[C---:B------:R-:W-:Y:S02]  /*0ab0*/  ISETP.GE.OR P0, PT, R20.reuse, R13, P0 ;  /* 0x0000000d1400720c */ /* 0x040fe40000706670 */
[----:B------:R-:W-:-:S04]  /*0ac0*/  LOP3.LUT R13, R20, R3, RZ, 0xfc, !PT ;  /* 0x00000003140d7212 */ /* 0x000fc800078efcff */
[----:B------:R-:W-:-:S13]  /*0ad0*/  ISETP.LT.OR P0, PT, R13, RZ, P0 ;  /* 0x000000ff0d00720c */ /* 0x000fda0000701670 */
[----:B------:R-:W-:Y:S05]  /*0ae0*/  @P0 BRA `(.L_x_2) ;  /* 0x0000000000300947 */ /* 0x000fea0003800000 */
[----:B------:R-:W0:Y:S01]  /*0af0*/  LDCU.64 UR8, c[0x0][0x380] ;  /* 0x00007000ff0877ac */ /* 0x000e220008000a00 */
[----:B------:R-:W-:-:S04]  /*0b00*/  IMAD R12, R20, R12, R3 ;  /* 0x0000000c140c7224 */ /* 0x000fc800078e0203 */
[----:B------:R-:W-:-:S05]  /*0b10*/  IMAD.SHL.U32 R13, R12, 0x4, RZ ;  /* 0x000000040c0d7824 */ /* 0x000fca00078e00ff */
[----:B0-----:R-:W-:-:S04]  /*0b20*/  IADD3 R12, P0, PT, R13, UR8, RZ ;  /* 0x000000080d0c7c10 */ /* 0x001fc8000ff1e0ff */
[----:B------:R-:W-:-:S05]  /*0b30*/  LEA.HI.X.SX32 R13, R13, UR9, 0x1, P0 ;  /* 0x000000090d0d7c11 */ /* 0x000fca00080f0eff */
[----:B------:R-:W2:Y:S04]  /*0b40*/  LDG.E.U8 R15, desc[UR6][R12.64] ;  /* 0x000000060c0f7981 */ /* 0x000ea8000c1e1100 */
[----:B------:R-:W3:Y:S04]  /*0b50*/  LDG.E.U8 R17, desc[UR6][R12.64+0x1] ;  /* 0x000001060c117981 */ /* 0x000ee8000c1e1100 */
[----:B------:R-:W4:Y:S01]  /*0b60*/  LDG.E.U8 R14, desc[UR6][R12.64+0x2] ;  /* 0x000002060c0e7981 */ /* 0x000f22000c1e1100 */
[----:B------:R-:W-:Y:S02]  /*0b70*/  VIADD R11, R11, 0x1 ;  /* 0x000000010b0b7836 */ /* 0x000fe40000000000 */
[----:B--2---:R-:W-:Y:S01]  /*0b80*/  IMAD.IADD R6, R6, 0x1, R15 ;  /* 0x0000000106067824 */ /* 0x004fe200078e020f */
[----:B---3--:R-:W-:Y:S01]  /*0b90*/  IADD3 R8, PT, PT, R8, R17, RZ ;  /* 0x0000001108087210 */ /* 0x008fe20007ffe0ff */
[----:B----4-:R-:W-:-:S07]  /*0ba0*/  IMAD.IADD R9, R9, 0x1, R14 ;  /* 0x0000000109097824 */ /* 0x010fce00078e020e */
.L_x_2:
[----:B------:R-:W-:Y:S05]  /*0bb0*/  BSYNC.RECONVERGENT B1 ;  /* 0x0000000000017941 */ /* 0x000fea0003800200 */
.L_x_1:
[C---:B------:R-:W-:Y:S01]  /*0bc0*/  ISETP.NE.AND P0, PT, R3.reuse, R0, PT ;  /* 0x000000000300720c */ /* 0x040fe20003f05270 */
[----:B------:R-:W-:-:S12]  /*0bd0*/  VIADD R3, R3, 0x1 ;  /* 0x0000000103037836 */ /* 0x000fd80000000000 */
[----:B------:R-:W-:Y:S05]  /*0be0*/  @P0 BRA `(.L_x_6) ;  /* 0xfffffff400c80947 */ /* 0x000fea000383ffff */
[----:B------:R-:W-:Y:S05]  /*0bf0*/  BSYNC.RECONVERGENT B0 ;  /* 0x0000000000007941 */ /* 0x000fea0003800200 */
.L_x_0:
[-C--:B------:R-:W-:Y:S01]  /*0c00*/  IABS R0, R11.reuse ;  /* 0x0000000b00007213 */ /* 0x080fe20000000000 */
[----:B------:R-:W0:Y:S01]  /*0c10*/  LDCU UR4, c[0x0][0x390] ;  /* 0x00007200ff0477ac */ /* 0x000e220008000800 */
[----:B------:R-:W-:Y:S02]  /*0c20*/  IABS R7, R6 ;  /* 0x0000000600077213 */ /* 0x000fe40000000000 */
[----:B------:R-:W1:Y:S01]  /*0c30*/  I2F.RP R4, R0 ;  /* 0x0000000000047306 */ /* 0x000e620000209400 */
[----:B------:R-:W-:Y:S01]  /*0c40*/  IABS R12, R11 ;  /* 0x0000000b000c7213 */ /* 0x000fe20000000000 */
[----:B------:R-:W2:Y:S01]  /*0c50*/  LDCU.64 UR8, c[0x0][0x388] ;  /* 0x00007100ff0877ac */ /* 0x000ea20008000a00 */
[----:B------:R-:W-:Y:S02]  /*0c60*/  IABS R14, R9 ;  /* 0x00000009000e7213 */ /* 0x000fe40000000000 */
[-C--:B------:R-:W-:Y:S01]  /*0c70*/  LOP3.LUT R6, R6, R11.reuse, RZ, 0x3c, !PT ;  /* 0x0000000b06067212 */ /* 0x080fe200078e3cff */
[----:B------:R-:W-:Y:S01]  /*0c80*/  IMAD.MOV R13, RZ, RZ, -R12 ;  /* 0x000000ffff0d7224 */ /* 0x000fe200078e0a0c */
[----:B------:R-:W-:-:S02]  /*0c90*/  LOP3.LUT R9, R9, R11, RZ, 0x3c, !PT ;  /* 0x0000000b09097212 */ /* 0x000fc400078e3cff */
[----:B------:R-:W-:Y:S01]  /*0ca0*/  ISETP.GE.AND P2, PT, R6, RZ, PT ;  /* 0x000000ff0600720c */ /* 0x000fe20003f46270 */
[----:B------:R-:W-:Y:S01]  /*0cb0*/  IMAD.MOV.U32 R6, RZ, RZ, 0xff ;  /* 0x000000ffff067424 */ /* 0x000fe200078e00ff */
[----:B-1----:R-:W1:Y:S01]  /*0cc0*/  MUFU.RCP R4, R4 ;  /* 0x0000000400047308 */ /* 0x002e620000001000 */
[----:B0-----:R-:W-:-:S04]  /*0cd0*/  IMAD R10, R19, UR4, R10 ;  /* 0x00000004130a7c24 */ /* 0x001fc8000f8e020a */
[----:B------:R-:W-:Y:S01]  /*0ce0*/  IMAD.SHL.U32 R10, R10, 0x4, RZ ;  /* 0x000000040a0a7824 */ /* 0x000fe200078e00ff */
[----:B-1----:R-:W-:-:S04]  /*0cf0*/  IADD3 R2, PT, PT, R4, 0xffffffe, RZ ;  /* 0x0ffffffe04027810 */ /* 0x002fc80007ffe0ff */
[----:B------:R0:W1:Y:S02]  /*0d00*/  F2I.FTZ.U32.TRUNC.NTZ R3, R2 ;  /* 0x0000000200037305 */ /* 0x000064000021f000 */
[----:B0-----:R-:W-:Y:S02]  /*0d10*/  IMAD.MOV.U32 R2, RZ, RZ, RZ ;  /* 0x000000ffff027224 */ /* 0x001fe400078e00ff */
[----:B-1----:R-:W-:-:S04]  /*0d20*/  IMAD.MOV R5, RZ, RZ, -R3 ;  /* 0x000000ffff057224 */ /* 0x002fc800078e0a03 */
[----:B------:R-:W-:-:S04]  /*0d30*/  IMAD R5, R5, R0, RZ ;  /* 0x0000000005057224 */ /* 0x000fc800078e02ff */
[----:B------:R-:W-:Y:S01]  /*0d40*/  IMAD.HI.U32 R3, R3, R5, R2 ;  /* 0x0000000503037227 */ /* 0x000fe200078e0002 */
[----:B------:R-:W-:Y:S02]  /*0d50*/  IABS R2, R8 ;  /* 0x0000000800027213 */ /* 0x000fe40000000000 */
[----:B------:R-:W-:-:S03]  /*0d60*/  LOP3.LUT R8, R8, R11, RZ, 0x3c, !PT ;  /* 0x0000000b08087212 */ /* 0x000fc600078e3cff */
[----:B------:R-:W-:-:S04]  /*0d70*/  IMAD.HI.U32 R4, R3, R7, RZ ;  /* 0x0000000703047227 */ /* 0x000fc800078e00ff */
[----:B------:R-:W-:-:S04]  /*0d80*/  IMAD.HI.U32 R5, R3, R2, RZ ;  /* 0x0000000203057227 */ /* 0x000fc800078e00ff */
[----:B------:R-:W-:-:S04]  /*0d90*/  IMAD.HI.U32 R12, R3, R14, RZ ;  /* 0x0000000e030c7227 */ /* 0x000fc800078e00ff */
[-C--:B------:R-:W-:Y:S02]  /*0da0*/  IMAD R3, R4, R13.reuse, R7 ;  /* 0x0000000d04037224 */ /* 0x080fe400078e0207 */
[-C--:B------:R-:W-:Y:S02]  /*0db0*/  IMAD R7, R5, R13.reuse, R2 ;  /* 0x0000000d05077224 */ /* 0x080fe400078e0202 */
[----:B------:R-:W-:Y:S01]  /*0dc0*/  IMAD R13, R12, R13, R14 ;  /* 0x0000000d0c0d7224 */ /* 0x000fe200078e020e */
[C---:B------:R-:W-:Y:S02]  /*0dd0*/  ISETP.GT.U32.AND P6, PT, R0.reuse, R3, PT ;  /* 0x000000030000720c */ /* 0x040fe40003fc4070 */
[C---:B------:R-:W-:Y:S02]  /*0de0*/  ISETP.GT.U32.AND P1, PT, R0.reuse, R7, PT ;  /* 0x000000070000720c */ /* 0x040fe40003f24070 */
[----:B------:R-:W-:-:S09]  /*0df0*/  ISETP.GT.U32.AND P5, PT, R0, R13, PT ;  /* 0x0000000d0000720c */ /* 0x000fd20003fa4070 */
[-C--:B------:R-:W-:Y:S02]  /*0e00*/  @!P6 IADD3 R3, PT, PT, R3, -R0.reuse, RZ ;  /* 0x800000000303e210 */ /* 0x080fe40007ffe0ff */
[--C-:B------:R-:W-:Y:S01]  /*0e10*/  @!P1 IMAD.IADD R7, R7, 0x1, -R0.reuse ;  /* 0x0000000107079824 */ /* 0x100fe200078e0a00 */
[----:B------:R-:W-:Y:S01]  /*0e20*/  @!P6 IADD3 R4, PT, PT, R4, 0x1, RZ ;  /* 0x000000010404e810 */ /* 0x000fe20007ffe0ff */
[----:B------:R-:W-:Y:S01]  /*0e30*/  @!P5 IMAD.IADD R13, R13, 0x1, -R0 ;  /* 0x000000010d0dd824 */ /* 0x000fe200078e0a00 */
[-C--:B------:R-:W-:Y:S01]  /*0e40*/  ISETP.GE.U32.AND P4, PT, R3, R0.reuse, PT ;  /* 0x000000000300720c */ /* 0x080fe20003f86070 */
[----:B------:R-:W-:Y:S01]  /*0e50*/  @!P1 VIADD R5, R5, 0x1 ;  /* 0x0000000105059836 */ /* 0x000fe20000000000 */
[-C--:B------:R-:W-:Y:S01]  /*0e60*/  ISETP.GE.U32.AND P0, PT, R7, R0.reuse, PT ;  /* 0x000000000700720c */ /* 0x080fe20003f06070 */
[----:B------:R-:W-:Y:S01]  /*0e70*/  @!P5 VIADD R12, R12, 0x1 ;  /* 0x000000010c0cd836 */ /* 0x000fe20000000000 */
[----:B--2---:R-:W-:Y:S02]  /*0e80*/  IADD3 R2, P6, PT, R10, UR8, RZ ;  /* 0x000000080a027c10 */ /* 0x004fe4000ffde0ff */
[----:B------:R-:W-:-:S02]  /*0e90*/  ISETP.GE.U32.AND P3, PT, R13, R0, PT ;  /* 0x000000000d00720c */ /* 0x000fc40003f66070 */
[----:B------:R-:W-:Y:S02]  /*0ea0*/  ISETP.GE.AND P1, PT, R8, RZ, PT ;  /* 0x000000ff0800720c */ /* 0x000fe40003f26270 */
[----:B------:R-:W-:Y:S02]  /*0eb0*/  LEA.HI.X.SX32 R3, R10, UR9, 0x1, P6 ;  /* 0x000000090a037c11 */ /* 0x000fe4000b0f0eff */
[----:B------:R-:W-:Y:S01]  /*0ec0*/  ISETP.GE.AND P6, PT, R9, RZ, PT ;  /* 0x000000ff0900720c */ /* 0x000fe20003fc6270 */
[----:B------:R-:W-:Y:S01]  /*0ed0*/  @P4 VIADD R4, R4, 0x1 ;  /* 0x0000000104044836 */ /* 0x000fe20000000000 */
[----:B------:R-:W-:Y:S01]  /*0ee0*/  ISETP.NE.AND P4, PT, R11, RZ, PT ;  /* 0x000000ff0b00720c */ /* 0x000fe20003f85270 */
[----:B------:R-:W-:Y:S01]  /*0ef0*/  STG.E.U8 desc[UR6][R2.64+0x3], R6 ;  /* 0x0000030602007986 */ /* 0x000fe2000c101106 */
[----:B------:R-:W-:Y:S02]  /*0f00*/  @P0 IADD3 R5, PT, PT, R5, 0x1, RZ ;  /* 0x0000000105050810 */ /* 0x000fe40007ffe0ff */
[----:B------:R-:W-:Y:S01]  /*0f10*/  LOP3.LUT R11, RZ, R11, RZ, 0x33, !PT ;  /* 0x0000000bff0b7212 */ /* 0x000fe200078e33ff */
[----:B------:R-:W-:Y:S01]  /*0f20*/  @P3 VIADD R12, R12, 0x1 ;  /* 0x000000010c0c3836 */ /* 0x000fe20000000000 */
[----:B------:R-:W-:Y:S01]  /*0f30*/  @!P2 IADD3 R4, PT, PT, -R4, RZ, RZ ;  /* 0x000000ff0404a210 */ /* 0x000fe20007ffe1ff */
[----:B------:R-:W-:-:S03]  /*0f40*/  IMAD.MOV.U32 R0, RZ, RZ, R5 ;  /* 0x000000ffff007224 */ /* 0x000fc600078e0005 */
[C---:B------:R-:W-:Y:S01]  /*0f50*/  SEL R5, R11.reuse, R4, !P4 ;  /* 0x000000040b057207 */ /* 0x040fe20006000000 */
[----:B------:R-:W-:Y:S02]  /*0f60*/  @!P1 IMAD.MOV R0, RZ, RZ, -R0 ;  /* 0x000000ffff009224 */ /* 0x000fe400078e0a00 */
[----:B------:R-:W-:Y:S02]  /*0f70*/  @!P6 IMAD.MOV R12, RZ, RZ, -R12 ;  /* 0x000000ffff0ce224 */ /* 0x000fe400078e0a0c */
[----:B------:R-:W-:Y:S01]  /*0f80*/  STG.E.U8 desc[UR6][R2.64], R5 ;  /* 0x0000000502007986 */ /* 0x000fe2000c101106 */
[C---:B------:R-:W-:Y:S02]  /*0f90*/  SEL R7, R11.reuse, R0, !P4 ;  /* 0x000000000b077207 */ /* 0x040fe40006000000 */
[----:B------:R-:W-:-:S03]  /*0fa0*/  SEL R11, R11, R12, !P4 ;  /* 0x0000000c0b0b7207 */ /* 0x000fc60006000000 */
[----:B------:R-:W-:Y:S04]  /*0fb0*/  STG.E.U8 desc[UR6][R2.64+0x1], R7 ;  /* 0x0000010702007986 */ /* 0x000fe8000c101106 */
[----:B------:R-:W-:Y:S01]  /*0fc0*/  STG.E.U8 desc[UR6][R2.64+0x2], R11 ;  /* 0x0000020b02007986 */ /* 0x000fe2000c101106 */
[----:B------:R-:W-:Y:S05]  /*0fd0*/  EXIT ;  /* 0x000000000000794d */ /* 0x000fea0003800000 */
.L_x_7:
[----:B------:R-:W-:-:S00]  /*0fe0*/  BRA `(.L_x_7) ;  /* 0xfffffffc00fc7947 */ /* 0x000fc0000383ffff */
[----:B------:R-:W-:-:S00]  /*0ff0*/  NOP ;  /* 0x0000000000007918 */ /* 0x000fc00000000000 */
        /* <DEDUP_REMOVED lines=8> */
.L_x_8:


//--------------------- .nv.shared.reserved.0     --------------------------
	.section	.nv.shared.reserved.0,"aw",@nobits
	.weak		__nv_reservedSMEM_offset_0_alias
	.size		__nv_reservedSMEM_offset_0_alias, 0, 64
	.other		__nv_reservedSMEM_offset_0_alias,@"STO_CUDA_RESERVED_SHARED STV_DEFAULT"
__nv_reservedSMEM_offset_0_alias:
	.zero		0
	.zero		64


//--------------------- .nv.constant0._Z17kerbel_blur_imagePhS_iii --------------------------
	.section	.nv.constant0._Z17kerbel_blur_imagePhS_iii,"a",@progbits
	.sectionflags	@""
	.align	4
.nv.constant0._Z17kerbel_blur_imagePhS_iii:
	.zero		924


//--------------------- SYMBOLS --------------------------

	.type		.nv.reservedSmem.offset0,@object
	.size		.nv.reservedSmem.offset0,0x4
